//
// Generated by NVIDIA NVVM Compiler
//
// Compiler Build ID: CL-36424714
// Cuda compilation tools, release 13.0, V13.0.88
// Based on NVVM 20.0.0
//

.version 9.0
.target sm_100
.address_size 64

	// .globl	_Z17ipm_kernel_globalPKfPfiiii
.const .align 4 .b8 d_Hinv[36];

.visible .entry _Z17ipm_kernel_globalPKfPfiiii(
	.param .u64 .ptr .align 1 _Z17ipm_kernel_globalPKfPfiiii_param_0,
	.param .u64 .ptr .align 1 _Z17ipm_kernel_globalPKfPfiiii_param_1,
	.param .u32 _Z17ipm_kernel_globalPKfPfiiii_param_2,
	.param .u32 _Z17ipm_kernel_globalPKfPfiiii_param_3,
	.param .u32 _Z17ipm_kernel_globalPKfPfiiii_param_4,
	.param .u32 _Z17ipm_kernel_globalPKfPfiiii_param_5
)
{
	.reg .pred 	%p<7>;
	.reg .b32 	%r<30>;
	.reg .b32 	%f<52>;
	.reg .b64 	%rd<15>;

	ld.param.u64 	%rd1, [_Z17ipm_kernel_globalPKfPfiiii_param_0];
	ld.param.u64 	%rd2, [_Z17ipm_kernel_globalPKfPfiiii_param_1];
	ld.param.u32 	%r3, [_Z17ipm_kernel_globalPKfPfiiii_param_2];
	ld.param.u32 	%r4, [_Z17ipm_kernel_globalPKfPfiiii_param_3];
	ld.param.u32 	%r5, [_Z17ipm_kernel_globalPKfPfiiii_param_4];
	ld.param.u32 	%r6, [_Z17ipm_kernel_globalPKfPfiiii_param_5];
	mov.u32 	%r8, %ctaid.x;
	mov.u32 	%r9, %ntid.x;
	mov.u32 	%r10, %tid.x;
	mad.lo.s32 	%r1, %r8, %r9, %r10;
	mov.u32 	%r11, %ctaid.y;
	mov.u32 	%r12, %ntid.y;
	mov.u32 	%r13, %tid.y;
	mad.lo.s32 	%r14, %r11, %r12, %r13;
	setp.ge.s32 	%p1, %r1, %r5;
	setp.ge.s32 	%p2, %r14, %r6;
	or.pred  	%p3, %p1, %p2;
	mov.f32 	%f51, 0f00000000;
	@%p3 bra 	$L__BB0_6;
	ld.const.f32 	%f6, [d_Hinv];
	cvt.rn.f32.s32 	%f7, %r1;
	ld.const.f32 	%f8, [d_Hinv+4];
	cvt.rn.f32.u32 	%f9, %r14;
	mul.f32 	%f10, %f8, %f9;
	fma.rn.f32 	%f11, %f6, %f7, %f10;
	ld.const.f32 	%f12, [d_Hinv+8];
	add.f32 	%f13, %f12, %f11;
	ld.const.f32 	%f14, [d_Hinv+12];
	ld.const.f32 	%f15, [d_Hinv+16];
	mul.f32 	%f16, %f15, %f9;
	fma.rn.f32 	%f17, %f14, %f7, %f16;
	ld.const.f32 	%f18, [d_Hinv+20];
	add.f32 	%f19, %f18, %f17;
	ld.const.f32 	%f20, [d_Hinv+24];
	ld.const.f32 	%f21, [d_Hinv+28];
	mul.f32 	%f22, %f21, %f9;
	fma.rn.f32 	%f23, %f20, %f7, %f22;
	ld.const.f32 	%f24, [d_Hinv+32];
	add.f32 	%f25, %f24, %f23;
	div.rn.f32 	%f1, %f13, %f25;
	div.rn.f32 	%f26, %f19, %f25;
	min.f32 	%f27, %f1, %f26;
	setp.lt.f32 	%p4, %f27, 0f00000000;
	@%p4 bra 	$L__BB0_5;
	cvt.rn.f32.s32 	%f29, %r3;
	add.f32 	%f30, %f29, 0fBF8020C5;
	setp.gt.f32 	%p5, %f1, %f30;
	@%p5 bra 	$L__BB0_5;
	cvt.rn.f32.s32 	%f32, %r4;
	add.f32 	%f33, %f32, 0fBF8020C5;
	setp.gt.f32 	%p6, %f26, %f33;
	@%p6 bra 	$L__BB0_5;
	cvta.to.global.u64 	%rd3, %rd1;
	cvt.rzi.s32.f32 	%r15, %f1;
	cvt.rzi.s32.f32 	%r16, %f26;
	add.s32 	%r17, %r15, 1;
	add.s32 	%r18, %r3, -1;
	min.s32 	%r19, %r17, %r18;
	add.s32 	%r20, %r16, 1;
	add.s32 	%r21, %r4, -1;
	min.s32 	%r22, %r20, %r21;
	cvt.rn.f32.s32 	%f34, %r15;
	sub.f32 	%f35, %f1, %f34;
	cvt.rn.f32.s32 	%f36, %r16;
	sub.f32 	%f37, %f26, %f36;
	mul.lo.s32 	%r23, %r16, %r3;
	add.s32 	%r24, %r23, %r15;
	mul.wide.s32 	%rd4, %r24, 4;
	add.s64 	%rd5, %rd3, %rd4;
	ld.global.f32 	%f38, [%rd5];
	add.s32 	%r25, %r19, %r23;
	mul.wide.s32 	%rd6, %r25, 4;
	add.s64 	%rd7, %rd3, %rd6;
	ld.global.f32 	%f39, [%rd7];
	mul.lo.s32 	%r26, %r22, %r3;
	add.s32 	%r27, %r26, %r15;
	mul.wide.s32 	%rd8, %r27, 4;
	add.s64 	%rd9, %rd3, %rd8;
	ld.global.f32 	%f40, [%rd9];
	add.s32 	%r28, %r26, %r19;
	mul.wide.s32 	%rd10, %r28, 4;
	add.s64 	%rd11, %rd3, %rd10;
	ld.global.f32 	%f41, [%rd11];
	mov.f32 	%f42, 0f3F800000;
	sub.f32 	%f43, %f42, %f37;
	sub.f32 	%f44, %f42, %f35;
	mul.f32 	%f45, %f35, %f39;
	fma.rn.f32 	%f46, %f44, %f38, %f45;
	mul.f32 	%f47, %f35, %f41;
	fma.rn.f32 	%f48, %f44, %f40, %f47;
	mul.f32 	%f49, %f37, %f48;
	fma.rn.f32 	%f51, %f43, %f46, %f49;
$L__BB0_5:
	mad.lo.s32 	%r29, %r5, %r14, %r1;
	cvta.to.global.u64 	%rd12, %rd2;
	mul.wide.s32 	%rd13, %r29, 4;
	add.s64 	%rd14, %rd12, %rd13;
	st.global.f32 	[%rd14], %f51;
$L__BB0_6:
	ret;

}
	// .globl	_Z18ipm_kernel_textureyPfii
.visible .entry _Z18ipm_kernel_textureyPfii(
	.param .u64 _Z18ipm_kernel_textureyPfii_param_0,
	.param .u64 .ptr .align 1 _Z18ipm_kernel_textureyPfii_param_1,
	.param .u32 _Z18ipm_kernel_textureyPfii_param_2,
	.param .u32 _Z18ipm_kernel_textureyPfii_param_3
)
{
	.reg .pred 	%p<4>;
	.reg .b32 	%r<14>;
	.reg .b32 	%f<29>;
	.reg .b64 	%rd<6>;

	ld.param.u64 	%rd1, [_Z18ipm_kernel_textureyPfii_param_0];
	ld.param.u64 	%rd2, [_Z18ipm_kernel_textureyPfii_param_1];
	ld.param.u32 	%r3, [_Z18ipm_kernel_textureyPfii_param_2];
	ld.param.u32 	%r4, [_Z18ipm_kernel_textureyPfii_param_3];
	mov.u32 	%r6, %ctaid.x;
	mov.u32 	%r7, %ntid.x;
	mov.u32 	%r8, %tid.x;
	mad.lo.s32 	%r1, %r6, %r7, %r8;
	mov.u32 	%r9, %ctaid.y;
	mov.u32 	%r10, %ntid.y;
	mov.u32 	%r11, %tid.y;
	mad.lo.s32 	%r12, %r9, %r10, %r11;
	setp.ge.s32 	%p1, %r1, %r3;
	setp.ge.s32 	%p2, %r12, %r4;
	or.pred  	%p3, %p1, %p2;
	@%p3 bra 	$L__BB1_2;
	cvta.to.global.u64 	%rd3, %rd2;
	ld.const.f32 	%f1, [d_Hinv];
	cvt.rn.f32.s32 	%f2, %r1;
	ld.const.f32 	%f3, [d_Hinv+4];
	cvt.rn.f32.u32 	%f4, %r12;
	mul.f32 	%f5, %f3, %f4;
	fma.rn.f32 	%f6, %f1, %f2, %f5;
	ld.const.f32 	%f7, [d_Hinv+8];
	add.f32 	%f8, %f7, %f6;
	ld.const.f32 	%f9, [d_Hinv+12];
	ld.const.f32 	%f10, [d_Hinv+16];
	mul.f32 	%f11, %f10, %f4;
	fma.rn.f32 	%f12, %f9, %f2, %f11;
	ld.const.f32 	%f13, [d_Hinv+20];
	add.f32 	%f14, %f13, %f12;
	ld.const.f32 	%f15, [d_Hinv+24];
	ld.const.f32 	%f16, [d_Hinv+28];
	mul.f32 	%f17, %f16, %f4;
	fma.rn.f32 	%f18, %f15, %f2, %f17;
	ld.const.f32 	%f19, [d_Hinv+32];
	add.f32 	%f20, %f19, %f18;
	div.rn.f32 	%f21, %f8, %f20;
	div.rn.f32 	%f22, %f14, %f20;
	add.f32 	%f23, %f21, 0f3F000000;
	add.f32 	%f24, %f22, 0f3F000000;
	tex.2d.v4.f32.f32 	{%f25, %f26, %f27, %f28}, [%rd1, {%f23, %f24}];
	mad.lo.s32 	%r13, %r3, %r12, %r1;
	mul.wide.s32 	%rd4, %r13, 4;
	add.s64 	%rd5, %rd3, %rd4;
	st.global.f32 	[%rd5], %f25;
$L__BB1_2:
	ret;

}


// ===== COMPILED SASS (sm_100) =====

	.target	sm_100

	.elftype	@"ET_EXEC"


//--------------------- .note.nv.tkinfo           --------------------------
	.section	.note.nv.tkinfo,"",@"SHT_NOTE"
	.sectionflags	@"SHF_NOTE_NV_TKINFO"
	.tkinfo
        /*0018*/ 	.word	0x00000002
        /*0030*/ 	.string	""
        /*0030*/ 	.string	"ptxas"
        /*0030*/ 	.string	"Cuda compilation tools, release 13.0, V13.0.88"
        /*0030*/ 	.string	"Build cuda_13.0.r13.0/compiler.36424714_0"
        /*0030*/ 	.string	"-arch sm_100 -m 64 "



//--------------------- .note.nv.cuinfo           --------------------------
	.section	.note.nv.cuinfo,"",@"SHT_NOTE"
	.sectionflags	@"SHF_NOTE_NV_CUINFO"
        /*0018*/ 	.short	0x0002
        /*001a*/ 	.short	0x0064
        /*001c*/ 	.short	0x0082
	.zero		2


//--------------------- .nv.info                  --------------------------
	.section	.nv.info,"",@"SHT_CUDA_INFO"
	.align	4


	//----- nvinfo : EIATTR_REGCOUNT
	.align		4
        /*0000*/ 	.byte	0x04, 0x2f
        /*0002*/ 	.short	(.L_2 - .L_1)
	.align		4
.L_1:
        /*0004*/ 	.word	index@(_Z17ipm_kernel_globalPKfPfiiii)
        /*0008*/ 	.word	0x00000018


	//----- nvinfo : EIATTR_FRAME_SIZE
	.align		4
.L_2:
        /*000c*/ 	.byte	0x04, 0x11
        /*000e*/ 	.short	(.L_4 - .L_3)
	.align		4
.L_3:
        /*0010*/ 	.word	index@($__internal_1_$__cuda_sm3x_div_rn_noftz_f32_slowpath)
        /*0014*/ 	.word	0x00000000


	//----- nvinfo : EIATTR_FRAME_SIZE
	.align		4
.L_4:
        /*0018*/ 	.byte	0x04, 0x11
        /*001a*/ 	.short	(.L_6 - .L_5)
	.align		4
.L_5:
        /*001c*/ 	.word	index@(_Z17ipm_kernel_globalPKfPfiiii)
        /*0020*/ 	.word	0x00000000


	//----- nvinfo : EIATTR_REGCOUNT
	.align		4
.L_6:
        /*0024*/ 	.byte	0x04, 0x2f
        /*0026*/ 	.short	(.L_8 - .L_7)
	.align		4
.L_7:
        /*0028*/ 	.word	index@(_Z18ipm_kernel_textureyPfii)
        /*002c*/ 	.word	0x00000013


	//----- nvinfo : EIATTR_FRAME_SIZE
	.align		4
.L_8:
        /*0030*/ 	.byte	0x04, 0x11
        /*0032*/ 	.short	(.L_10 - .L_9)
	.align		4
.L_9:
        /*0034*/ 	.word	index@($__internal_0_$__cuda_sm3x_div_rn_noftz_f32_slowpath)
        /*0038*/ 	.word	0x00000000


	//----- nvinfo : EIATTR_FRAME_SIZE
	.align		4
.L_10:
        /*003c*/ 	.byte	0x04, 0x11
        /*003e*/ 	.short	(.L_12 - .L_11)
	.align		4
.L_11:
        /*0040*/ 	.word	index@(_Z18ipm_kernel_textureyPfii)
        /*0044*/ 	.word	0x00000000


	//----- nvinfo : EIATTR_MIN_STACK_SIZE
	.align		4
.L_12:
        /*0048*/ 	.byte	0x04, 0x12
        /*004a*/ 	.short	(.L_14 - .L_13)
	.align		4
.L_13:
        /*004c*/ 	.word	index@(_Z18ipm_kernel_textureyPfii)
        /*0050*/ 	.word	0x00000000


	//----- nvinfo : EIATTR_MIN_STACK_SIZE
	.align		4
.L_14:
        /*0054*/ 	.byte	0x04, 0x12
        /*0056*/ 	.short	(.L_16 - .L_15)
	.align		4
.L_15:
        /*0058*/ 	.word	index@(_Z17ipm_kernel_globalPKfPfiiii)
        /*005c*/ 	.word	0x00000000
.L_16:


//--------------------- .nv.compat                --------------------------
	.section	.nv.compat,"",@"SHT_CUDA_COMPAT_INFO"
	.align	4
        /*0000*/ 	.byte	0x02, 0x09, 0x00, 0x00, 0x02, 0x02, 0x02, 0x00, 0x02, 0x05, 0x05, 0x00, 0x03, 0x07, 0x01, 0x01
        /*0010*/ 	.byte	0x02, 0x03, 0x00, 0x00, 0x02, 0x06, 0x01, 0x00, 0x04, 0x0b, 0x08, 0x00, 0x01, 0x00, 0x00, 0x00
        /*0020*/ 	.byte	0x00, 0x00, 0x00, 0x00


//--------------------- .nv.info._Z18ipm_kernel_textureyPfii --------------------------
	.section	.nv.info._Z18ipm_kernel_textureyPfii,"",@"SHT_CUDA_INFO"
	.sectionflags	@""
	.align	4


	//----- nvinfo : EIATTR_CUDA_API_VERSION
	.align		4
        /*0000*/ 	.byte	0x04, 0x37
        /*0002*/ 	.short	(.L_18 - .L_17)
.L_17:
        /*0004*/ 	.word	0x00000082


	//----- nvinfo : EIATTR_KPARAM_INFO
	.align		4
.L_18:
        /*0008*/ 	.byte	0x04, 0x17
        /*000a*/ 	.short	(.L_20 - .L_19)
.L_19:
        /*000c*/ 	.word	0x00000000
        /*0010*/ 	.short	0x0003
        /*0012*/ 	.short	0x0014
        /*0014*/ 	.byte	0x00, 0xf0, 0x11, 0x00


	//----- nvinfo : EIATTR_KPARAM_INFO
	.align		4
.L_20:
        /*0018*/ 	.byte	0x04, 0x17
        /*001a*/ 	.short	(.L_22 - .L_21)
.L_21:
        /*001c*/ 	.word	0x00000000
        /*0020*/ 	.short	0x0002
        /*0022*/ 	.short	0x0010
        /*0024*/ 	.byte	0x00, 0xf0, 0x11, 0x00


	//----- nvinfo : EIATTR_KPARAM_INFO
	.align		4
.L_22:
        /*0028*/ 	.byte	0x04, 0x17
        /*002a*/ 	.short	(.L_24 - .L_23)
.L_23:
        /*002c*/ 	.word	0x00000000
        /*0030*/ 	.short	0x0001
        /*0032*/ 	.short	0x0008
        /*0034*/ 	.byte	0x00, 0xf5, 0x21, 0x00


	//----- nvinfo : EIATTR_KPARAM_INFO
	.align		4
.L_24:
        /*0038*/ 	.byte	0x04, 0x17
        /*003a*/ 	.short	(.L_26 - .L_25)
.L_25:
        /*003c*/ 	.word	0x00000000
        /*0040*/ 	.short	0x0000
        /*0042*/ 	.short	0x0000
        /*0044*/ 	.byte	0x00, 0xf0, 0x21, 0x00


	//----- nvinfo : EIATTR_SPARSE_MMA_MASK
	.align		4
.L_26:
        /*0048*/ 	.byte	0x03, 0x50
        /*004a*/ 	.short	0x0000


	//----- nvinfo : EIATTR_MAXREG_COUNT
	.align		4
        /*004c*/ 	.byte	0x03, 0x1b
        /*004e*/ 	.short	0x00ff


	//----- nvinfo : EIATTR_MERCURY_ISA_VERSION
	.align		4
        /*0050*/ 	.byte	0x03, 0x5f
        /*0052*/ 	.short	0x0101


	//----- nvinfo : EIATTR_VRC_CTA_INIT_COUNT
	.align		4
        /*0054*/ 	.byte	0x02, 0x4a
	.zero		1
	.zero		1


	//----- nvinfo : EIATTR_EXIT_INSTR_OFFSETS
	.align		4
        /*0058*/ 	.byte	0x04, 0x1c
        /*005a*/ 	.short	(.L_28 - .L_27)


	//   ....[0]....
.L_27:
        /*005c*/ 	.word	0x000000c0


	//   ....[1]....
        /*0060*/ 	.word	0x00000410


	//----- nvinfo : EIATTR_CRS_STACK_SIZE
	.align		4
.L_28:
        /*0064*/ 	.byte	0x04, 0x1e
        /*0066*/ 	.short	(.L_30 - .L_29)
.L_29:
        /*0068*/ 	.word	0x00000000


	//----- nvinfo : EIATTR_CBANK_PARAM_SIZE
	.align		4
.L_30:
        /*006c*/ 	.byte	0x03, 0x19
        /*006e*/ 	.short	0x0018


	//----- nvinfo : EIATTR_PARAM_CBANK
	.align		4
        /*0070*/ 	.byte	0x04, 0x0a
        /*0072*/ 	.short	(.L_32 - .L_31)
	.align		4
.L_31:
        /*0074*/ 	.word	index@(.nv.constant0._Z18ipm_kernel_textureyPfii)
        /*0078*/ 	.short	0x0380
        /*007a*/ 	.short	0x0018


	//----- nvinfo : EIATTR_SW_WAR
	.align		4
.L_32:
        /*007c*/ 	.byte	0x04, 0x36
        /*007e*/ 	.short	(.L_34 - .L_33)
.L_33:
        /*0080*/ 	.word	0x00000008
.L_34:


//--------------------- .nv.info._Z17ipm_kernel_globalPKfPfiiii --------------------------
	.section	.nv.info._Z17ipm_kernel_globalPKfPfiiii,"",@"SHT_CUDA_INFO"
	.sectionflags	@""
	.align	4


	//----- nvinfo : EIATTR_CUDA_API_VERSION
	.align		4
        /*0000*/ 	.byte	0x04, 0x37
        /*0002*/ 	.short	(.L_36 - .L_35)
.L_35:
        /*0004*/ 	.word	0x00000082


	//----- nvinfo : EIATTR_KPARAM_INFO
	.align		4
.L_36:
        /*0008*/ 	.byte	0x04, 0x17
        /*000a*/ 	.short	(.L_38 - .L_37)
.L_37:
        /*000c*/ 	.word	0x00000000
        /*0010*/ 	.short	0x0005
        /*0012*/ 	.short	0x001c
        /*0014*/ 	.byte	0x00, 0xf0, 0x11, 0x00


	//----- nvinfo : EIATTR_KPARAM_INFO
	.align		4
.L_38:
        /*0018*/ 	.byte	0x04, 0x17
        /*001a*/ 	.short	(.L_40 - .L_39)
.L_39:
        /*001c*/ 	.word	0x00000000
        /*0020*/ 	.short	0x0004
        /*0022*/ 	.short	0x0018
        /*0024*/ 	.byte	0x00, 0xf0, 0x11, 0x00


	//----- nvinfo : EIATTR_KPARAM_INFO
	.align		4
.L_40:
        /*0028*/ 	.byte	0x04, 0x17
        /*002a*/ 	.short	(.L_42 - .L_41)
.L_41:
        /*002c*/ 	.word	0x00000000
        /*0030*/ 	.short	0x0003
        /*0032*/ 	.short	0x0014
        /*0034*/ 	.byte	0x00, 0xf0, 0x11, 0x00


	//----- nvinfo : EIATTR_KPARAM_INFO
	.align		4
.L_42:
        /*0038*/ 	.byte	0x04, 0x17
        /*003a*/ 	.short	(.L_44 - .L_43)
.L_43:
        /*003c*/ 	.word	0x00000000
        /*0040*/ 	.short	0x0002
        /*0042*/ 	.short	0x0010
        /*0044*/ 	.byte	0x00, 0xf0, 0x11, 0x00


	//----- nvinfo : EIATTR_KPARAM_INFO
	.align		4
.L_44:
        /*0048*/ 	.byte	0x04, 0x17
        /*004a*/ 	.short	(.L_46 - .L_45)
.L_45:
        /*004c*/ 	.word	0x00000000
        /*0050*/ 	.short	0x0001
        /*0052*/ 	.short	0x0008
        /*0054*/ 	.byte	0x00, 0xf5, 0x21, 0x00


	//----- nvinfo : EIATTR_KPARAM_INFO
	.align		4
.L_46:
        /*0058*/ 	.byte	0x04, 0x17
        /*005a*/ 	.short	(.L_48 - .L_47)
.L_47:
        /*005c*/ 	.word	0x00000000
        /*0060*/ 	.short	0x0000
        /*0062*/ 	.short	0x0000
        /*0064*/ 	.byte	0x00, 0xf5, 0x21, 0x00


	//----- nvinfo : EIATTR_SPARSE_MMA_MASK
	.align		4
.L_48:
        /*0068*/ 	.byte	0x03, 0x50
        /*006a*/ 	.short	0x0000


	//----- nvinfo : EIATTR_MAXREG_COUNT
	.align		4
        /*006c*/ 	.byte	0x03, 0x1b
        /*006e*/ 	.short	0x00ff


	//----- nvinfo : EIATTR_MERCURY_ISA_VERSION
	.align		4
        /*0070*/ 	.byte	0x03, 0x5f
        /*0072*/ 	.short	0x0101


	//----- nvinfo : EIATTR_VRC_CTA_INIT_COUNT
	.align		4
        /*0074*/ 	.byte	0x02, 0x4a
	.zero		1
	.zero		1


	//----- nvinfo : EIATTR_EXIT_INSTR_OFFSETS
	.align		4
        /*0078*/ 	.byte	0x04, 0x1c
        /*007a*/ 	.short	(.L_50 - .L_49)


	//   ....[0]....
.L_49:
        /*007c*/ 	.word	0x000000c0


	//   ....[1]....
        /*0080*/ 	.word	0x00000690


	//----- nvinfo : EIATTR_CRS_STACK_SIZE
	.align		4
.L_50:
        /*0084*/ 	.byte	0x04, 0x1e
        /*0086*/ 	.short	(.L_52 - .L_51)
.L_51:
        /*0088*/ 	.word	0x00000000


	//----- nvinfo : EIATTR_CBANK_PARAM_SIZE
	.align		4
.L_52:
        /*008c*/ 	.byte	0x03, 0x19
        /*008e*/ 	.short	0x0020


	//----- nvinfo : EIATTR_PARAM_CBANK
	.align		4
        /*0090*/ 	.byte	0x04, 0x0a
        /*0092*/ 	.short	(.L_54 - .L_53)
	.align		4
.L_53:
        /*0094*/ 	.word	index@(.nv.constant0._Z17ipm_kernel_globalPKfPfiiii)
        /*0098*/ 	.short	0x0380
        /*009a*/ 	.short	0x0020


	//----- nvinfo : EIATTR_SW_WAR
	.align		4
.L_54:
        /*009c*/ 	.byte	0x04, 0x36
        /*009e*/ 	.short	(.L_56 - .L_55)
.L_55:
        /*00a0*/ 	.word	0x00000008
.L_56:


//--------------------- .nv.callgraph             --------------------------
	.section	.nv.callgraph,"",@"SHT_CUDA_CALLGRAPH"
	.align	4
	.sectionentsize	8
	.align		4
        /*0000*/ 	.word	0x00000000
	.align		4
        /*0004*/ 	.word	0xffffffff
	.align		4
        /*0008*/ 	.word	0x00000000
	.align		4
        /*000c*/ 	.word	0xfffffffe
	.align		4
        /*0010*/ 	.word	0x00000000
	.align		4
        /*0014*/ 	.word	0xfffffffd
	.align		4
        /*0018*/ 	.word	0x00000000
	.align		4
        /*001c*/ 	.word	0xfffffffc


//--------------------- .nv.constant3             --------------------------
	.section	.nv.constant3,"a",@progbits
	.align	4
.nv.constant3:
	.type		d_Hinv,@object
	.size		d_Hinv,(.L_0 - d_Hinv)
d_Hinv:
	.zero		36
.L_0:


//--------------------- .text._Z18ipm_kernel_textureyPfii --------------------------
	.section	.text._Z18ipm_kernel_textureyPfii,"ax",@progbits
	.align	128
        .global         _Z18ipm_kernel_textureyPfii
        .type           _Z18ipm_kernel_textureyPfii,@function
        .size           _Z18ipm_kernel_textureyPfii,(.L_x_34 - _Z18ipm_kernel_textureyPfii)
        .other          _Z18ipm_kernel_textureyPfii,@"STO_CUDA_ENTRY STV_DEFAULT"
_Z18ipm_kernel_textureyPfii:
.text._Z18ipm_kernel_textureyPfii:
[----:B------:R-:W-:Y:S01]  /*0000*/  LDC R1, c[0x0][0x37c] ;  /* 0x0000df00ff017b82 */ /* 0x000fe20000000800 */
[----:B------:R-:W0:Y:S07]  /*0010*/  S2R R3, SR_TID.Y ;  /* 0x0000000000037919 */ /* 0x000e2e0000002200 */
[----:B------:R-:W1:Y:S01]  /*0020*/  LDC R5, c[0x0][0x360] ;  /* 0x0000d800ff057b82 */ /* 0x000e620000000800 */
[----:B------:R-:W2:Y:S01]  /*0030*/  LDCU.64 UR6, c[0x0][0x390] ;  /* 0x00007200ff0677ac */ /* 0x000ea20008000a00 */
[----:B------:R-:W1:Y:S06]  /*0040*/  S2R R0, SR_TID.X ;  /* 0x0000000000007919 */ /* 0x000e6c0000002100 */
[----:B------:R-:W0:Y:S08]  /*0050*/  S2UR UR5, SR_CTAID.Y ;  /* 0x00000000000579c3 */ /* 0x000e300000002600 */
[----:B------:R-:W0:Y:S08]  /*0060*/  LDC R4, c[0x0][0x364] ;  /* 0x0000d900ff047b82 */ /* 0x000e300000000800 */
[----:B------:R-:W1:Y:S01]  /*0070*/  S2UR UR4, SR_CTAID.X ;  /* 0x00000000000479c3 */ /* 0x000e620000002500 */
[----:B0-----:R-:W-:-:S05]  /*0080*/  IMAD R4, R4, UR5, R3 ;  /* 0x0000000504047c24 */ /* 0x001fca000f8e0203 */
[----:B--2---:R-:W-:Y:S01]  /*0090*/  ISETP.GE.AND P0, PT, R4, UR7, PT ;  /* 0x0000000704007c0c */ /* 0x004fe2000bf06270 */
[----:B-1----:R-:W-:-:S05]  /*00a0*/  IMAD R5, R5, UR4, R0 ;  /* 0x0000000405057c24 */ /* 0x002fca000f8e0200 */
[----:B------:R-:W-:-:S13]  /*00b0*/  ISETP.GE.OR P0, PT, R5, UR6, P0 ;  /* 0x0000000605007c0c */ /* 0x000fda0008706670 */
[----:B------:R-:W-:Y:S05]  /*00c0*/  @P0 EXIT ;  /* 0x000000000000094d */ /* 0x000fea0003800000 */
[----:B------:R-:W0:Y:S01]  /*00d0*/  LDCU.128 UR8, c[0x3][0x10] ;  /* 0x00c00200ff0877ac */ /* 0x000e220008000c00 */
[----:B------:R-:W-:Y:S01]  /*00e0*/  I2FP.F32.U32 R6, R4 ;  /* 0x0000000400067245 */ /* 0x000fe20000201000 */
[----:B------:R-:W-:Y:S01]  /*00f0*/  BSSY.RECONVERGENT B0, `(.L_x_0) ;  /* 0x0000018000007945 */ /* 0x000fe20003800200 */
[----:B------:R-:W-:Y:S01]  /*0100*/  I2FP.F32.S32 R0, R5 ;  /* 0x0000000500007245 */ /* 0x000fe20000201400 */
[----:B------:R-:W1:Y:S01]  /*0110*/  LDCU UR12, c[0x3][0x20] ;  /* 0x00c00400ff0c77ac */ /* 0x000e620008000800 */
[----:B------:R-:W2:Y:S01]  /*0120*/  LDCU.128 UR4, c[0x3][URZ] ;  /* 0x00c00000ff0477ac */ /* 0x000ea20008000c00 */
[----:B0-----:R-:W-:-:S04]  /*0130*/  FMUL R3, R6, UR11 ;  /* 0x0000000b06037c20 */ /* 0x001fc80008400000 */
[----:B------:R-:W-:-:S04]  /*0140*/  FFMA R3, R0, UR10, R3 ;  /* 0x0000000a00037c23 */ /* 0x000fc80008000003 */
[----:B-1----:R-:W-:Y:S01]  /*0150*/  FADD R3, R3, UR12 ;  /* 0x0000000c03037e21 */ /* 0x002fe20008000000 */
[----:B--2---:R-:W-:-:S03]  /*0160*/  FMUL R7, R6, UR5 ;  /* 0x0000000506077c20 */ /* 0x004fc60008400000 */
[----:B------:R-:W0:Y:S01]  /*0170*/  MUFU.RCP R8, R3 ;  /* 0x0000000300087308 */ /* 0x000e220000001000 */
[----:B------:R-:W-:-:S04]  /*0180*/  FFMA R2, R0, UR4, R7 ;  /* 0x0000000400027c23 */ /* 0x000fc80008000007 */
[----:B------:R-:W-:-:S04]  /*0190*/  FADD R2, R2, UR6 ;  /* 0x0000000602027e21 */ /* 0x000fc80008000000 */
[----:B------:R-:W1:Y:S01]  /*01a0*/  FCHK P0, R2, R3 ;  /* 0x0000000302007302 */ /* 0x000e620000000000 */
[----:B0-----:R-:W-:-:S04]  /*01b0*/  FFMA R7, -R3, R8, 1 ;  /* 0x3f80000003077423 */ /* 0x001fc80000000108 */
[----:B------:R-:W-:Y:S01]  /*01c0*/  FFMA R9, R8, R7, R8 ;  /* 0x0000000708097223 */ /* 0x000fe20000000008 */
[----:B------:R-:W-:-:S03]  /*01d0*/  FMUL R7, R6, UR8 ;  /* 0x0000000806077c20 */ /* 0x000fc60008400000 */
[----:B------:R-:W-:Y:S01]  /*01e0*/  FFMA R6, R2, R9, RZ ;  /* 0x0000000902067223 */ /* 0x000fe200000000ff */
[----:B------:R-:W-:-:S03]  /*01f0*/  FFMA R0, R0, UR7, R7 ;  /* 0x0000000700007c23 */ /* 0x000fc60008000007 */
[----:B------:R-:W-:Y:S01]  /*0200*/  FFMA R7, -R3, R6, R2 ;  /* 0x0000000603077223 */ /* 0x000fe20000000102 */
[----:B------:R-:W-:-:S03]  /*0210*/  FADD R0, R0, UR9 ;  /* 0x0000000900007e21 */ /* 0x000fc60008000000 */
[----:B------:R-:W-:Y:S01]  /*0220*/  FFMA R6, R9, R7, R6 ;  /* 0x0000000709067223 */ /* 0x000fe20000000006 */
[----:B-1----:R-:W-:Y:S06]  /*0230*/  @!P0 BRA `(.L_x_1) ;  /* 0x00000000000c8947 */ /* 0x002fec0003800000 */
[----:B------:R-:W-:-:S07]  /*0240*/  MOV R8, 0x260 ;  /* 0x0000026000087802 */ /* 0x000fce0000000f00 */
[----:B------:R-:W-:Y:S05]  /*0250*/  CALL.REL.NOINC `($__internal_0_$__cuda_sm3x_div_rn_noftz_f32_slowpath) ;  /* 0x0000000000707944 */ /* 0x000fea0003c00000 */
[----:B------:R-:W-:-:S07]  /*0260*/  IMAD.MOV.U32 R6, RZ, RZ, R2 ;  /* 0x000000ffff067224 */ /* 0x000fce00078e0002 */
.L_x_1:
[----:B------:R-:W-:Y:S05]  /*0270*/  BSYNC.RECONVERGENT B0 ;  /* 0x0000000000007941 */ /* 0x000fea0003800200 */
.L_x_0:
[----:B------:R-:W0:Y:S01]  /*0280*/  MUFU.RCP R2, R3 ;  /* 0x0000000300027308 */ /* 0x000e220000001000 */
[----:B------:R-:W1:Y:S01]  /*0290*/  LDCU.64 UR6, c[0x0][0x358] ;  /* 0x00006b00ff0677ac */ /* 0x000e620008000a00 */
[----:B------:R-:W-:Y:S06]  /*02a0*/  BSSY.RECONVERGENT B0, `(.L_x_2) ;  /* 0x000000b000007945 */ /* 0x000fec0003800200 */
[----:B------:R-:W2:Y:S01]  /*02b0*/  FCHK P0, R0, R3 ;  /* 0x0000000300007302 */ /* 0x000ea20000000000 */
[----:B0-----:R-:W-:-:S04]  /*02c0*/  FFMA R7, -R3, R2, 1 ;  /* 0x3f80000003077423 */ /* 0x001fc80000000102 */
[----:B------:R-:W-:-:S04]  /*02d0*/  FFMA R9, R2, R7, R2 ;  /* 0x0000000702097223 */ /* 0x000fc80000000002 */
[----:B------:R-:W-:-:S04]  /*02e0*/  FFMA R2, R0, R9, RZ ;  /* 0x0000000900027223 */ /* 0x000fc800000000ff */
[----:B------:R-:W-:-:S04]  /*02f0*/  FFMA R7, -R3, R2, R0 ;  /* 0x0000000203077223 */ /* 0x000fc80000000100 */
[----:B------:R-:W-:Y:S01]  /*0300*/  FFMA R2, R9, R7, R2 ;  /* 0x0000000709027223 */ /* 0x000fe20000000002 */
[----:B-12---:R-:W-:Y:S06]  /*0310*/  @!P0 BRA `(.L_x_3) ;  /* 0x00000000000c8947 */ /* 0x006fec0003800000 */
[----:B------:R-:W-:Y:S01]  /*0320*/  IMAD.MOV.U32 R2, RZ, RZ, R0 ;  /* 0x000000ffff027224 */ /* 0x000fe200078e0000 */
[----:B------:R-:W-:-:S07]  /*0330*/  MOV R8, 0x350 ;  /* 0x0000035000087802 */ /* 0x000fce0000000f00 */
[----:B------:R-:W-:Y:S05]  /*0340*/  CALL.REL.NOINC `($__internal_0_$__cuda_sm3x_div_rn_noftz_f32_slowpath) ;  /* 0x0000000000347944 */ /* 0x000fea0003c00000 */
.L_x_3:
[----:B------:R-:W-:Y:S05]  /*0350*/  BSYNC.RECONVERGENT B0 ;  /* 0x0000000000007941 */ /* 0x000fea0003800200 */
.L_x_2:
[----:B------:R-:W0:Y:S01]  /*0360*/  LDCU UR4, c[0x0][0x380] ;  /* 0x00007000ff0477ac */ /* 0x000e220008000800 */
[----:B------:R-:W-:Y:S01]  /*0370*/  FADD R7, R2, 0.5 ;  /* 0x3f00000002077421 */ /* 0x000fe20000000000 */
[----:B------:R-:W-:Y:S02]  /*0380*/  IMAD.MOV.U32 R0, RZ, RZ, -0x3e000000 ;  /* 0xc2000000ff007424 */ /* 0x000fe400078e00ff */
[----:B------:R-:W-:Y:S01]  /*0390*/  FADD R6, R6, 0.5 ;  /* 0x3f00000006067421 */ /* 0x000fe20000000000 */
[----:B------:R-:W-:-:S03]  /*03a0*/  UMOV UR5, URZ ;  /* 0x000000ff00057c82 */ /* 0x000fc60008000000 */
[----:B0-----:R0:W5:Y:S01]  /*03b0*/  TEX.LL RZ, R7, R6, R0, UR4, 2D, 0x1 ;  /* 0x28ff040006077f60 */ /* 0x00116200089e01ff */
[----:B------:R-:W1:Y:S01]  /*03c0*/  LDC.64 R2, c[0x0][0x388] ;  /* 0x0000e200ff027b82 */ /* 0x000e620000000a00 */
[----:B0-----:R-:W0:Y:S02]  /*03d0*/  LDCU UR4, c[0x0][0x390] ;  /* 0x00007200ff0477ac */ /* 0x001e240008000800 */
[----:B0-----:R-:W-:-:S04]  /*03e0*/  IMAD R5, R4, UR4, R5 ;  /* 0x0000000404057c24 */ /* 0x001fc8000f8e0205 */
[----:B-1----:R-:W-:-:S05]  /*03f0*/  IMAD.WIDE R2, R5, 0x4, R2 ;  /* 0x0000000405027825 */ /* 0x002fca00078e0202 */
[----:B-----5:R-:W-:Y:S01]  /*0400*/  STG.E desc[UR6][R2.64], R7 ;  /* 0x0000000702007986 */ /* 0x020fe2000c101906 */
[----:B------:R-:W-:Y:S05]  /*0410*/  EXIT ;  /* 0x000000000000794d */ /* 0x000fea0003800000 */
        .weak           $__internal_0_$__cuda_sm3x_div_rn_noftz_f32_slowpath
        .type           $__internal_0_$__cuda_sm3x_div_rn_noftz_f32_slowpath,@function
        .size           $__internal_0_$__cuda_sm3x_div_rn_noftz_f32_slowpath,(.L_x_34 - $__internal_0_$__cuda_sm3x_div_rn_noftz_f32_slowpath)
$__internal_0_$__cuda_sm3x_div_rn_noftz_f32_slowpath:
[----:B------:R-:W-:Y:S01]  /*0420*/  SHF.R.U32.HI R9, RZ, 0x17, R3 ;  /* 0x00000017ff097819 */ /* 0x000fe20000011603 */
[----:B------:R-:W-:Y:S01]  /*0430*/  BSSY.RECONVERGENT B1, `(.L_x_4) ;  /* 0x0000063000017945 */ /* 0x000fe20003800200 */
[----:B------:R-:W-:Y:S02]  /*0440*/  SHF.R.U32.HI R7, RZ, 0x17, R2 ;  /* 0x00000017ff077819 */ /* 0x000fe40000011602 */
[----:B------:R-:W-:Y:S02]  /*0450*/  LOP3.LUT R14, R9, 0xff, RZ, 0xc0, !PT ;  /* 0x000000ff090e7812 */ /* 0x000fe400078ec0ff */
[----:B------:R-:W-:Y:S02]  /*0460*/  LOP3.LUT R12, R7, 0xff, RZ, 0xc0, !PT ;  /* 0x000000ff070c7812 */ /* 0x000fe400078ec0ff */
[----:B------:R-:W-:Y:S01]  /*0470*/  MOV R9, R3 ;  /* 0x0000000300097202 */ /* 0x000fe20000000f00 */
[----:B------:R-:W-:Y:S02]  /*0480*/  VIADD R11, R14, 0xffffffff ;  /* 0xffffffff0e0b7836 */ /* 0x000fe40000000000 */
[----:B------:R-:W-:-:S03]  /*0490*/  VIADD R10, R12, 0xffffffff ;  /* 0xffffffff0c0a7836 */ /* 0x000fc60000000000 */
[----:B------:R-:W-:-:S04]  /*04a0*/  ISETP.GT.U32.AND P0, PT, R11, 0xfd, PT ;  /* 0x000000fd0b00780c */ /* 0x000fc80003f04070 */
[----:B------:R-:W-:-:S13]  /*04b0*/  ISETP.GT.U32.OR P0, PT, R10, 0xfd, P0 ;  /* 0x000000fd0a00780c */ /* 0x000fda0000704470 */
[----:B------:R-:W-:Y:S01]  /*04c0*/  @!P0 IMAD.MOV.U32 R7, RZ, RZ, RZ ;  /* 0x000000ffff078224 */ /* 0x000fe200078e00ff */
[----:B------:R-:W-:Y:S06]  /*04d0*/  @!P0 BRA `(.L_x_5) ;  /* 0x00000000005c8947 */ /* 0x000fec0003800000 */
[----:B------:R-:W-:Y:S02]  /*04e0*/  FSETP.GTU.FTZ.AND P0, PT, |R2|, +INF , PT ;  /* 0x7f8000000200780b */ /* 0x000fe40003f1c200 */
[----:B------:R-:W-:-:S04]  /*04f0*/  FSETP.GTU.FTZ.AND P1, PT, |R3|, +INF , PT ;  /* 0x7f8000000300780b */ /* 0x000fc80003f3c200 */
[----:B------:R-:W-:-:S13]  /*0500*/  PLOP3.LUT P0, PT, P0, P1, PT, 0xf8, 0x8f ;  /* 0x00000000008f781c */ /* 0x000fda0000703f70 */
[----:B------:R-:W-:Y:S05]  /*0510*/  @P0 BRA `(.L_x_6) ;  /* 0x00000004004c0947 */ /* 0x000fea0003800000 */
[----:B------:R-:W-:-:S13]  /*0520*/  LOP3.LUT P0, RZ, R9, 0x7fffffff, R2, 0xc8, !PT ;  /* 0x7fffffff09ff7812 */ /* 0x000fda000780c802 */
[----:B------:R-:W-:Y:S05]  /*0530*/  @!P0 BRA `(.L_x_7) ;  /* 0x00000004003c8947 */ /* 0x000fea0003800000 */
[C---:B------:R-:W-:Y:S02]  /*0540*/  FSETP.NEU.FTZ.AND P2, PT, |R2|.reuse, +INF , PT ;  /* 0x7f8000000200780b */ /* 0x040fe40003f5d200 */
[----:B------:R-:W-:Y:S02]  /*0550*/  FSETP.NEU.FTZ.AND P1, PT, |R3|, +INF , PT ;  /* 0x7f8000000300780b */ /* 0x000fe40003f3d200 */
[----:B------:R-:W-:-:S11]  /*0560*/  FSETP.NEU.FTZ.AND P0, PT, |R2|, +INF , PT ;  /* 0x7f8000000200780b */ /* 0x000fd60003f1d200 */
[----:B------:R-:W-:Y:S05]  /*0570*/  @!P1 BRA !P2, `(.L_x_7) ;  /* 0x00000004002c9947 */ /* 0x000fea0005000000 */
[----:B------:R-:W-:-:S04]  /*0580*/  LOP3.LUT P2, RZ, R2, 0x7fffffff, RZ, 0xc0, !PT ;  /* 0x7fffffff02ff7812 */ /* 0x000fc8000784c0ff */
[----:B------:R-:W-:-:S13]  /*0590*/  PLOP3.LUT P1, PT, P1, P2, PT, 0x2f, 0xf2 ;  /* 0x0000000000f2781c */ /* 0x000fda0000f24577 */
[----:B------:R-:W-:Y:S05]  /*05a0*/  @P1 BRA `(.L_x_8) ;  /* 0x0000000400181947 */ /* 0x000fea0003800000 */
[----:B------:R-:W-:-:S04]  /*05b0*/  LOP3.LUT P1, RZ, R9, 0x7fffffff, RZ, 0xc0, !PT ;  /* 0x7fffffff09ff7812 */ /* 0x000fc8000782c0ff */
[----:B------:R-:W-:-:S13]  /*05c0*/  PLOP3.LUT P0, PT, P0, P1, PT, 0x2f, 0xf2 ;  /* 0x0000000000f2781c */ /* 0x000fda0000702577 */
[----:B------:R-:W-:Y:S05]  /*05d0*/  @P0 BRA `(.L_x_9) ;  /* 0x0000000400000947 */ /* 0x000fea0003800000 */
[----:B------:R-:W-:Y:S02]  /*05e0*/  ISETP.GE.AND P0, PT, R10, RZ, PT ;  /* 0x000000ff0a00720c */ /* 0x000fe40003f06270 */
[----:B------:R-:W-:-:S11]  /*05f0*/  ISETP.GE.AND P1, PT, R11, RZ, PT ;  /* 0x000000ff0b00720c */ /* 0x000fd60003f26270 */
[----:B------:R-:W-:Y:S02]  /*0600*/  @P0 IMAD.MOV.U32 R7, RZ, RZ, RZ ;  /* 0x000000ffff070224 */ /* 0x000fe400078e00ff */
[----:B------:R-:W-:Y:S01]  /*0610*/  @!P0 FFMA R2, R2, 1.84467440737095516160e+19, RZ ;  /* 0x5f80000002028823 */ /* 0x000fe200000000ff */
[----:B------:R-:W-:Y:S02]  /*0620*/  @!P0 IMAD.MOV.U32 R7, RZ, RZ, -0x40 ;  /* 0xffffffc0ff078424 */ /* 0x000fe400078e00ff */
[----:B------:R-:W-:-:S03]  /*0630*/  @!P1 FFMA R9, R3, 1.84467440737095516160e+19, RZ ;  /* 0x5f80000003099823 */ /* 0x000fc600000000ff */
[----:B------:R-:W-:-:S07]  /*0640*/  @!P1 IADD3 R7, PT, PT, R7, 0x40, RZ ;  /* 0x0000004007079810 */ /* 0x000fce0007ffe0ff */
.L_x_5:
[----:B------:R-:W-:Y:S01]  /*0650*/  LEA R10, R14, 0xc0800000, 0x17 ;  /* 0xc08000000e0a7811 */ /* 0x000fe200078eb8ff */
[----:B------:R-:W-:Y:S04]  /*0660*/  BSSY.RECONVERGENT B2, `(.L_x_10) ;  /* 0x0000036000027945 */ /* 0x000fe80003800200 */
[----:B------:R-:W-:Y:S02]  /*0670*/  IMAD.IADD R10, R9, 0x1, -R10 ;  /* 0x00000001090a7824 */ /* 0x000fe400078e0a0a */
[----:B------:R-:W-:Y:S02]  /*0680*/  VIADD R9, R12, 0xffffff81 ;  /* 0xffffff810c097836 */ /* 0x000fe40000000000 */
[----:B------:R0:W1:Y:S01]  /*0690*/  MUFU.RCP R11, R10 ;  /* 0x0000000a000b7308 */ /* 0x0000620000001000 */
[----:B------:R-:W-:Y:S01]  /*06a0*/  FADD.FTZ R13, -R10, -RZ ;  /* 0x800000ff0a0d7221 */ /* 0x000fe20000010100 */
[C---:B------:R-:W-:Y:S01]  /*06b0*/  IMAD R2, R9.reuse, -0x800000, R2 ;  /* 0xff80000009027824 */ /* 0x040fe200078e0202 */
[----:B0-----:R-:W-:-:S05]  /*06c0*/  IADD3 R10, PT, PT, R9, 0x7f, -R14 ;  /* 0x0000007f090a7810 */ /* 0x001fca0007ffe80e */
[----:B------:R-:W-:Y:S02]  /*06d0*/  IMAD.IADD R10, R10, 0x1, R7 ;  /* 0x000000010a0a7824 */ /* 0x000fe400078e0207 */
[----:B-1----:R-:W-:-:S04]  /*06e0*/  FFMA R12, R11, R13, 1 ;  /* 0x3f8000000b0c7423 */ /* 0x002fc8000000000d */
[----:B------:R-:W-:-:S04]  /*06f0*/  FFMA R16, R11, R12, R11 ;  /* 0x0000000c0b107223 */ /* 0x000fc8000000000b */
[----:B------:R-:W-:-:S04]  /*0700*/  FFMA R11, R2, R16, RZ ;  /* 0x00000010020b7223 */ /* 0x000fc800000000ff */
[----:B------:R-:W-:-:S04]  /*0710*/  FFMA R12, R13, R11, R2 ;  /* 0x0000000b0d0c7223 */ /* 0x000fc80000000002 */
[----:B------:R-:W-:-:S04]  /*0720*/  FFMA R11, R16, R12, R11 ;  /* 0x0000000c100b7223 */ /* 0x000fc8000000000b */
[----:B------:R-:W-:-:S04]  /*0730*/  FFMA R12, R13, R11, R2 ;  /* 0x0000000b0d0c7223 */ /* 0x000fc80000000002 */
[----:B------:R-:W-:-:S05]  /*0740*/  FFMA R2, R16, R12, R11 ;  /* 0x0000000c10027223 */ /* 0x000fca000000000b */
[----:B------:R-:W-:-:S04]  /*0750*/  SHF.R.U32.HI R9, RZ, 0x17, R2 ;  /* 0x00000017ff097819 */ /* 0x000fc80000011602 */
[----:B------:R-:W-:-:S04]  /*0760*/  LOP3.LUT R9, R9, 0xff, RZ, 0xc0, !PT ;  /* 0x000000ff09097812 */ /* 0x000fc800078ec0ff */
[----:B------:R-:W-:-:S05]  /*0770*/  IADD3 R13, PT, PT, R9, R10, RZ ;  /* 0x0000000a090d7210 */ /* 0x000fca0007ffe0ff */
[----:B------:R-:W-:-:S05]  /*0780*/  VIADD R7, R13, 0xffffffff ;  /* 0xffffffff0d077836 */ /* 0x000fca0000000000 */
[----:B------:R-:W-:-:S13]  /*0790*/  ISETP.GE.U32.AND P0, PT, R7, 0xfe, PT ;  /* 0x000000fe0700780c */ /* 0x000fda0003f06070 */
[----:B------:R-:W-:Y:S05]  /*07a0*/  @!P0 BRA `(.L_x_11) ;  /* 0x0000000000808947 */ /* 0x000fea0003800000 */
[----:B------:R-:W-:-:S13]  /*07b0*/  ISETP.GT.AND P0, PT, R13, 0xfe, PT ;  /* 0x000000fe0d00780c */ /* 0x000fda0003f04270 */
[----:B------:R-:W-:Y:S05]  /*07c0*/  @P0 BRA `(.L_x_12) ;  /* 0x00000000006c0947 */ /* 0x000fea0003800000 */
[----:B------:R-:W-:-:S13]  /*07d0*/  ISETP.GE.AND P0, PT, R13, 0x1, PT ;  /* 0x000000010d00780c */ /* 0x000fda0003f06270 */
[----:B------:R-:W-:Y:S05]  /*07e0*/  @P0 BRA `(.L_x_13) ;  /* 0x0000000000740947 */ /* 0x000fea0003800000 */
[----:B------:R-:W-:Y:S02]  /*07f0*/  ISETP.GE.AND P0, PT, R13, -0x18, PT ;  /* 0xffffffe80d00780c */ /* 0x000fe40003f06270 */
[----:B------:R-:W-:-:S11]  /*0800*/  LOP3.LUT R2, R2, 0x80000000, RZ, 0xc0, !PT ;  /* 0x8000000002027812 */ /* 0x000fd600078ec0ff */
[----:B------:R-:W-:Y:S05]  /*0810*/  @!P0 BRA `(.L_x_13) ;  /* 0x0000000000688947 */ /* 0x000fea0003800000 */
[CCC-:B------:R-:W-:Y:S01]  /*0820*/  FFMA.RZ R7, R16.reuse, R12.reuse, R11.reuse ;  /* 0x0000000c10077223 */ /* 0x1c0fe2000000c00b */
[CCC-:B------:R-:W-:Y:S01]  /*0830*/  FFMA.RM R10, R16.reuse, R12.reuse, R11.reuse ;  /* 0x0000000c100a7223 */ /* 0x1c0fe2000000400b */
[C---:B------:R-:W-:Y:S02]  /*0840*/  ISETP.NE.AND P2, PT, R13.reuse, RZ, PT ;  /* 0x000000ff0d00720c */ /* 0x040fe40003f45270 */
[----:B------:R-:W-:Y:S02]  /*0850*/  ISETP.NE.AND P1, PT, R13, RZ, PT ;  /* 0x000000ff0d00720c */ /* 0x000fe40003f25270 */
[----:B------:R-:W-:Y:S01]  /*0860*/  LOP3.LUT R9, R7, 0x7fffff, RZ, 0xc0, !PT ;  /* 0x007fffff07097812 */ /* 0x000fe200078ec0ff */
[----:B------:R-:W-:Y:S01]  /*0870*/  FFMA.RP R7, R16, R12, R11 ;  /* 0x0000000c10077223 */ /* 0x000fe2000000800b */
[----:B------:R-:W-:Y:S02]  /*0880*/  VIADD R12, R13, 0x20 ;  /* 0x000000200d0c7836 */ /* 0x000fe40000000000 */
[----:B------:R-:W-:Y:S01]  /*0890*/  LOP3.LUT R9, R9, 0x800000, RZ, 0xfc, !PT ;  /* 0x0080000009097812 */ /* 0x000fe200078efcff */
[----:B------:R-:W-:Y:S01]  /*08a0*/  IMAD.MOV R11, RZ, RZ, -R13 ;  /* 0x000000ffff0b7224 */ /* 0x000fe200078e0a0d */
[----:B------:R-:W-:-:S02]  /*08b0*/  FSETP.NEU.FTZ.AND P0, PT, R7, R10, PT ;  /* 0x0000000a0700720b */ /* 0x000fc40003f1d000 */
[----:B------:R-:W-:Y:S02]  /*08c0*/  SHF.L.U32 R12, R9, R12, RZ ;  /* 0x0000000c090c7219 */ /* 0x000fe400000006ff */
[----:B------:R-:W-:Y:S02]  /*08d0*/  SEL R10, R11, RZ, P2 ;  /* 0x000000ff0b0a7207 */ /* 0x000fe40001000000 */
[----:B------:R-:W-:Y:S02]  /*08e0*/  ISETP.NE.AND P1, PT, R12, RZ, P1 ;  /* 0x000000ff0c00720c */ /* 0x000fe40000f25270 */
[----:B------:R-:W-:Y:S02]  /*08f0*/  SHF.R.U32.HI R10, RZ, R10, R9 ;  /* 0x0000000aff0a7219 */ /* 0x000fe40000011609 */
[----:B------:R-:W-:Y:S02]  /*0900*/  PLOP3.LUT P0, PT, P0, P1, PT, 0xf8, 0x8f ;  /* 0x00000000008f781c */ /* 0x000fe40000703f70 */
[----:B------:R-:W-:-:S02]  /*0910*/  SHF.R.U32.HI R12, RZ, 0x1, R10 ;  /* 0x00000001ff0c7819 */ /* 0x000fc4000001160a */
[----:B------:R-:W-:-:S04]  /*0920*/  SEL R7, RZ, 0x1, !P0 ;  /* 0x00000001ff077807 */ /* 0x000fc80004000000 */
[----:B------:R-:W-:-:S04]  /*0930*/  LOP3.LUT R7, R7, 0x1, R12, 0xf8, !PT ;  /* 0x0000000107077812 */ /* 0x000fc800078ef80c */
[----:B------:R-:W-:-:S04]  /*0940*/  LOP3.LUT R7, R7, R10, RZ, 0xc0, !PT ;  /* 0x0000000a07077212 */ /* 0x000fc800078ec0ff */
[----:B------:R-:W-:-:S04]  /*0950*/  IADD3 R7, PT, PT, R12, R7, RZ ;  /* 0x000000070c077210 */ /* 0x000fc80007ffe0ff */
[----:B------:R-:W-:Y:S01]  /*0960*/  LOP3.LUT R2, R7, R2, RZ, 0xfc, !PT ;  /* 0x0000000207027212 */ /* 0x000fe200078efcff */
[----:B------:R-:W-:Y:S06]  /*0970*/  BRA `(.L_x_13) ;  /* 0x0000000000107947 */ /* 0x000fec0003800000 */
.L_x_12:
[----:B------:R-:W-:-:S04]  /*0980*/  LOP3.LUT R2, R2, 0x80000000, RZ, 0xc0, !PT ;  /* 0x8000000002027812 */ /* 0x000fc800078ec0ff */
[----:B------:R-:W-:Y:S01]  /*0990*/  LOP3.LUT R2, R2, 0x7f800000, RZ, 0xfc, !PT ;  /* 0x7f80000002027812 */ /* 0x000fe200078efcff */
[----:B------:R-:W-:Y:S06]  /*09a0*/  BRA `(.L_x_13) ;  /* 0x0000000000047947 */ /* 0x000fec0003800000 */
.L_x_11:
[----:B------:R-:W-:-:S07]  /*09b0*/  IMAD R2, R10, 0x800000, R2 ;  /* 0x008000000a027824 */ /* 0x000fce00078e0202 */
.L_x_13:
[----:B------:R-:W-:Y:S05]  /*09c0*/  BSYNC.RECONVERGENT B2 ;  /* 0x0000000000027941 */ /* 0x000fea0003800200 */
.L_x_10:
[----:B------:R-:W-:Y:S05]  /*09d0*/  BRA `(.L_x_14) ;  /* 0x0000000000207947 */ /* 0x000fea0003800000 */
.L_x_9:
[----:B------:R-:W-:-:S04]  /*09e0*/  LOP3.LUT R2, R9, 0x80000000, R2, 0x48, !PT ;  /* 0x8000000009027812 */ /* 0x000fc800078e4802 */
[----:B------:R-:W-:Y:S01]  /*09f0*/  LOP3.LUT R2, R2, 0x7f800000, RZ, 0xfc, !PT ;  /* 0x7f80000002027812 */ /* 0x000fe200078efcff */
[----:B------:R-:W-:Y:S06]  /*0a00*/  BRA `(.L_x_14) ;  /* 0x0000000000147947 */ /* 0x000fec0003800000 */
.L_x_8:
[----:B------:R-:W-:Y:S01]  /*0a10*/  LOP3.LUT R2, R9, 0x80000000, R2, 0x48, !PT ;  /* 0x8000000009027812 */ /* 0x000fe200078e4802 */
[----:B------:R-:W-:Y:S06]  /*0a20*/  BRA `(.L_x_14) ;  /* 0x00000000000c7947 */ /* 0x000fec0003800000 */
.L_x_7:
[----:B------:R-:W0:Y:S01]  /*0a30*/  MUFU.RSQ R2, -QNAN ;  /* 0xffc0000000027908 */ /* 0x000e220000001400 */
[----:B------:R-:W-:Y:S05]  /*0a40*/  BRA `(.L_x_14) ;  /* 0x0000000000047947 */ /* 0x000fea0003800000 */
.L_x_6:
[----:B------:R-:W-:-:S07]  /*0a50*/  FADD.FTZ R2, R2, R3 ;  /* 0x0000000302027221 */ /* 0x000fce0000010000 */
.L_x_14:
[----:B------:R-:W-:Y:S05]  /*0a60*/  BSYNC.RECONVERGENT B1 ;  /* 0x0000000000017941 */ /* 0x000fea0003800200 */
.L_x_4:
[----:B------:R-:W-:-:S04]  /*0a70*/  IMAD.MOV.U32 R9, RZ, RZ, 0x0 ;  /* 0x00000000ff097424 */ /* 0x000fc800078e00ff */
[----:B0-----:R-:W-:Y:S05]  /*0a80*/  RET.REL.NODEC R8 `(_Z18ipm_kernel_textureyPfii) ;  /* 0xfffffff4085c7950 */ /* 0x001fea0003c3ffff */
.L_x_15:
[----:B------:R-:W-:-:S00]  /*0a90*/  BRA `(.L_x_15) ;  /* 0xfffffffc00fc7947 */ /* 0x000fc0000383ffff */
[----:B------:R-:W-:-:S00]  /*0aa0*/  NOP ;  /* 0x0000000000007918 */ /* 0x000fc00000000000 */
        /* <DEDUP_REMOVED lines=13> */
.L_x_34:


//--------------------- .text._Z17ipm_kernel_globalPKfPfiiii --------------------------
	.section	.text._Z17ipm_kernel_globalPKfPfiiii,"ax",@progbits
	.align	128
        .global         _Z17ipm_kernel_globalPKfPfiiii
        .type           _Z17ipm_kernel_globalPKfPfiiii,@function
        .size           _Z17ipm_kernel_globalPKfPfiiii,(.L_x_35 - _Z17ipm_kernel_globalPKfPfiiii)
        .other          _Z17ipm_kernel_globalPKfPfiiii,@"STO_CUDA_ENTRY STV_DEFAULT"
_Z17ipm_kernel_globalPKfPfiiii:
.text._Z17ipm_kernel_globalPKfPfiiii:
        /* <DEDUP_REMOVED lines=18> */
[----:B------:R-:W-:Y:S01]  /*0120*/  IMAD.MOV.U32 R10, RZ, RZ, RZ ;  /* 0x000000ffff0a7224 */ /* 0x000fe200078e00ff */
        /* <DEDUP_REMOVED lines=19> */
[----:B------:R-:W-:Y:S05]  /*0260*/  CALL.REL.NOINC `($__internal_1_$__cuda_sm3x_div_rn_noftz_f32_slowpath) ;  /* 0x00000004000c7944 */ /* 0x000fea0003c00000 */
[----:B------:R-:W-:-:S07]  /*0270*/  IMAD.MOV.U32 R6, RZ, RZ, R2 ;  /* 0x000000ffff067224 */ /* 0x000fce00078e0002 */
.L_x_17:
[----:B------:R-:W-:Y:S05]  /*0280*/  BSYNC.RECONVERGENT B0 ;  /* 0x0000000000007941 */ /* 0x000fea0003800200 */
.L_x_16:
[----:B------:R-:W0:Y:S01]  /*0290*/  MUFU.RCP R2, R3 ;  /* 0x0000000300027308 */ /* 0x000e220000001000 */
[----:B------:R-:W-:Y:S07]  /*02a0*/  BSSY.RECONVERGENT B0, `(.L_x_18) ;  /* 0x000000c000007945 */ /* 0x000fee0003800200 */
[----:B------:R-:W1:Y:S01]  /*02b0*/  FCHK P0, R0, R3 ;  /* 0x0000000300007302 */ /* 0x000e620000000000 */
[----:B0-----:R-:W-:-:S04]  /*02c0*/  FFMA R7, -R3, R2, 1 ;  /* 0x3f80000003077423 */ /* 0x001fc80000000102 */
[----:B------:R-:W-:-:S04]  /*02d0*/  FFMA R8, R2, R7, R2 ;  /* 0x0000000702087223 */ /* 0x000fc80000000002 */
[----:B------:R-:W-:-:S04]  /*02e0*/  FFMA R7, R0, R8, RZ ;  /* 0x0000000800077223 */ /* 0x000fc800000000ff */
[----:B------:R-:W-:-:S04]  /*02f0*/  FFMA R2, -R3, R7, R0 ;  /* 0x0000000703027223 */ /* 0x000fc80000000100 */
[----:B------:R-:W-:Y:S01]  /*0300*/  FFMA R7, R8, R2, R7 ;  /* 0x0000000208077223 */ /* 0x000fe20000000007 */
[----:B-1----:R-:W-:Y:S06]  /*0310*/  @!P0 BRA `(.L_x_19) ;  /* 0x0000000000108947 */ /* 0x002fec0003800000 */
[----:B------:R-:W-:Y:S02]  /*0320*/  MOV R2, R0 ;  /* 0x0000000000027202 */ /* 0x000fe40000000f00 */
[----:B------:R-:W-:-:S07]  /*0330*/  MOV R8, 0x350 ;  /* 0x0000035000087802 */ /* 0x000fce0000000f00 */
[----:B------:R-:W-:Y:S05]  /*0340*/  CALL.REL.NOINC `($__internal_1_$__cuda_sm3x_div_rn_noftz_f32_slowpath) ;  /* 0x0000000000d47944 */ /* 0x000fea0003c00000 */
[----:B------:R-:W-:-:S07]  /*0350*/  IMAD.MOV.U32 R7, RZ, RZ, R2 ;  /* 0x000000ffff077224 */ /* 0x000fce00078e0002 */
.L_x_19:
[----:B------:R-:W-:Y:S05]  /*0360*/  BSYNC.RECONVERGENT B0 ;  /* 0x0000000000007941 */ /* 0x000fea0003800200 */
.L_x_18:
[----:B------:R-:W0:Y:S01]  /*0370*/  LDC.64 R2, c[0x0][0x388] ;  /* 0x0000e200ff027b82 */ /* 0x000e220000000a00 */
[----:B------:R-:W-:Y:S01]  /*0380*/  FMNMX R0, R7, R6, PT ;  /* 0x0000000607007209 */ /* 0x000fe20003800000 */
[----:B------:R-:W1:Y:S01]  /*0390*/  LDCU.64 UR4, c[0x0][0x358] ;  /* 0x00006b00ff0477ac */ /* 0x000e620008000a00 */
[----:B------:R-:W-:Y:S02]  /*03a0*/  BSSY.RECONVERGENT B0, `(.L_x_20) ;  /* 0x000002a000007945 */ /* 0x000fe40003800200 */
[----:B------:R-:W-:-:S13]  /*03b0*/  FSETP.GEU.AND P0, PT, R0, RZ, PT ;  /* 0x000000ff0000720b */ /* 0x000fda0003f0e000 */
[----:B------:R-:W-:Y:S05]  /*03c0*/  @!P0 BRA `(.L_x_21) ;  /* 0x00000000009c8947 */ /* 0x000fea0003800000 */
[----:B------:R-:W2:Y:S02]  /*03d0*/  LDC.64 R8, c[0x0][0x390] ;  /* 0x0000e400ff087b82 */ /* 0x000ea40000000a00 */
[----:B--2---:R-:W-:Y:S02]  /*03e0*/  I2FP.F32.S32 R11, R9 ;  /* 0x00000009000b7245 */ /* 0x004fe40000201400 */
[----:B------:R-:W-:-:S03]  /*03f0*/  I2FP.F32.S32 R0, R8 ;  /* 0x0000000800007245 */ /* 0x000fc60000201400 */
[----:B------:R-:W-:Y:S02]  /*0400*/  FADD R12, R11, -1.0010000467300415039 ;  /* 0xbf8020c50b0c7421 */ /* 0x000fe40000000000 */
[----:B------:R-:W-:-:S03]  /*0410*/  FADD R11, R0, -1.0010000467300415039 ;  /* 0xbf8020c5000b7421 */ /* 0x000fc60000000000 */
[----:B------:R-:W-:-:S04]  /*0420*/  FSETP.GT.AND P0, PT, R7, R12, PT ;  /* 0x0000000c0700720b */ /* 0x000fc80003f04000 */
[----:B------:R-:W-:-:S13]  /*0430*/  FSETP.GT.OR P0, PT, R6, R11, P0 ;  /* 0x0000000b0600720b */ /* 0x000fda0000704400 */
[----:B------:R-:W-:Y:S05]  /*0440*/  @P0 BRA `(.L_x_21) ;  /* 0x00000000007c0947 */ /* 0x000fea0003800000 */
[----:B------:R-:W2:Y:S01]  /*0450*/  F2I.TRUNC.NTZ R17, R6 ;  /* 0x0000000600117305 */ /* 0x000ea2000020f100 */
[----:B------:R-:W3:Y:S01]  /*0460*/  LDC.64 R10, c[0x0][0x380] ;  /* 0x0000e000ff0a7b82 */ /* 0x000ee20000000a00 */
[----:B------:R-:W-:Y:S01]  /*0470*/  VIADD R12, R9, 0xffffffff ;  /* 0xffffffff090c7836 */ /* 0x000fe20000000000 */
[----:B------:R-:W-:-:S05]  /*0480*/  IADD3 R0, PT, PT, R8, -0x1, RZ ;  /* 0xffffffff08007810 */ /* 0x000fca0007ffe0ff */
[----:B------:R-:W4:Y:S01]  /*0490*/  F2I.TRUNC.NTZ R13, R7 ;  /* 0x00000007000d7305 */ /* 0x000f22000020f100 */
[----:B--2---:R-:W-:Y:S02]  /*04a0*/  VIADDMNMX R9, R17, 0x1, R0, PT ;  /* 0x0000000111097846 */ /* 0x004fe40003800100 */
[----:B----4-:R-:W-:-:S03]  /*04b0*/  VIADDMNMX R12, R13, 0x1, R12, PT ;  /* 0x000000010d0c7846 */ /* 0x010fc6000380010c */
[CC--:B------:R-:W-:Y:S02]  /*04c0*/  IMAD R19, R13.reuse, R8.reuse, R9 ;  /* 0x000000080d137224 */ /* 0x0c0fe400078e0209 */
[-C--:B------:R-:W-:Y:S02]  /*04d0*/  IMAD R21, R13, R8.reuse, R17 ;  /* 0x000000080d157224 */ /* 0x080fe400078e0211 */
[CC--:B------:R-:W-:Y:S02]  /*04e0*/  IMAD R15, R12.reuse, R8.reuse, R9 ;  /* 0x000000080c0f7224 */ /* 0x0c0fe400078e0209 */
[----:B------:R-:W-:Y:S02]  /*04f0*/  IMAD R9, R12, R8, R17 ;  /* 0x000000080c097224 */ /* 0x000fe400078e0211 */
[----:B---3--:R-:W-:-:S04]  /*0500*/  IMAD.WIDE R14, R15, 0x4, R10 ;  /* 0x000000040f0e7825 */ /* 0x008fc800078e020a */
[--C-:B------:R-:W-:Y:S02]  /*0510*/  IMAD.WIDE R18, R19, 0x4, R10.reuse ;  /* 0x0000000413127825 */ /* 0x100fe400078e020a */
[----:B-1----:R-:W2:Y:S02]  /*0520*/  LDG.E R14, desc[UR4][R14.64] ;  /* 0x000000040e0e7981 */ /* 0x002ea4000c1e1900 */
[--C-:B------:R-:W-:Y:S02]  /*0530*/  IMAD.WIDE R8, R9, 0x4, R10.reuse ;  /* 0x0000000409087825 */ /* 0x100fe400078e020a */
[----:B------:R-:W3:Y:S02]  /*0540*/  LDG.E R18, desc[UR4][R18.64] ;  /* 0x0000000412127981 */ /* 0x000ee4000c1e1900 */
[----:B------:R-:W-:Y:S02]  /*0550*/  IMAD.WIDE R10, R21, 0x4, R10 ;  /* 0x00000004150a7825 */ /* 0x000fe400078e020a */
[----:B------:R-:W4:Y:S04]  /*0560*/  LDG.E R8, desc[UR4][R8.64] ;  /* 0x0000000408087981 */ /* 0x000f28000c1e1900 */
[----:B------:R-:W5:Y:S01]  /*0570*/  LDG.E R10, desc[UR4][R10.64] ;  /* 0x000000040a0a7981 */ /* 0x000f62000c1e1900 */
[----:B------:R-:W-:-:S02]  /*0580*/  I2FP.F32.S32 R17, R17 ;  /* 0x0000001100117245 */ /* 0x000fc40000201400 */
[----:B------:R-:W-:-:S03]  /*0590*/  I2FP.F32.S32 R0, R13 ;  /* 0x0000000d00007245 */ /* 0x000fc60000201400 */
[----:B------:R-:W-:-:S04]  /*05a0*/  FADD R17, -R17, R6 ;  /* 0x0000000611117221 */ /* 0x000fc80000000100 */
[----:B------:R-:W-:Y:S01]  /*05b0*/  FADD R13, -R17, 1 ;  /* 0x3f800000110d7421 */ /* 0x000fe20000000100 */
[----:B------:R-:W-:-:S04]  /*05c0*/  FADD R0, -R0, R7 ;  /* 0x0000000700007221 */ /* 0x000fc80000000100 */
[----:B------:R-:W-:Y:S01]  /*05d0*/  FADD R6, -R0, 1 ;  /* 0x3f80000000067421 */ /* 0x000fe20000000100 */
[C---:B--2---:R-:W-:Y:S01]  /*05e0*/  FMUL R21, R17.reuse, R14 ;  /* 0x0000000e11157220 */ /* 0x044fe20000400000 */
[----:B---3--:R-:W-:-:S03]  /*05f0*/  FMUL R17, R17, R18 ;  /* 0x0000001211117220 */ /* 0x008fc60000400000 */
[-C--:B----4-:R-:W-:Y:S01]  /*0600*/  FFMA R21, R8, R13.reuse, R21 ;  /* 0x0000000d08157223 */ /* 0x090fe20000000015 */
[----:B-----5:R-:W-:-:S03]  /*0610*/  FFMA R17, R10, R13, R17 ;  /* 0x0000000d0a117223 */ /* 0x020fc60000000011 */
[----:B------:R-:W-:-:S04]  /*0620*/  FMUL R21, R0, R21 ;  /* 0x0000001500157220 */ /* 0x000fc80000400000 */
[----:B------:R-:W-:-:S07]  /*0630*/  FFMA R10, R6, R17, R21 ;  /* 0x00000011060a7223 */ /* 0x000fce0000000015 */
.L_x_21:
[----:B-1----:R-:W-:Y:S05]  /*0640*/  BSYNC.RECONVERGENT B0 ;  /* 0x0000000000007941 */ /* 0x002fea0003800200 */
.L_x_20:
[----:B------:R-:W1:Y:S02]  /*0650*/  LDCU UR6, c[0x0][0x398] ;  /* 0x00007300ff0677ac */ /* 0x000e640008000800 */
[----:B-1----:R-:W-:-:S04]  /*0660*/  IMAD R5, R4, UR6, R5 ;  /* 0x0000000604057c24 */ /* 0x002fc8000f8e0205 */
[----:B0-----:R-:W-:-:S05]  /*0670*/  IMAD.WIDE R2, R5, 0x4, R2 ;  /* 0x0000000405027825 */ /* 0x001fca00078e0202 */
[----:B------:R-:W-:Y:S01]  /*0680*/  STG.E desc[UR4][R2.64], R10 ;  /* 0x0000000a02007986 */ /* 0x000fe2000c101904 */
[----:B------:R-:W-:Y:S05]  /*0690*/  EXIT ;  /* 0x000000000000794d */ /* 0x000fea0003800000 */
        .weak           $__internal_1_$__cuda_sm3x_div_rn_noftz_f32_slowpath
        .type           $__internal_1_$__cuda_sm3x_div_rn_noftz_f32_slowpath,@function
        .size           $__internal_1_$__cuda_sm3x_div_rn_noftz_f32_slowpath,(.L_x_35 - $__internal_1_$__cuda_sm3x_div_rn_noftz_f32_slowpath)
$__internal_1_$__cuda_sm3x_div_rn_noftz_f32_slowpath:
        /* <DEDUP_REMOVED lines=30> */
[----:B------:R-:W-:Y:S01]  /*0880*/  @P0 MOV R7, RZ ;  /* 0x000000ff00070202 */ /* 0x000fe20000000f00 */
[----:B------:R-:W-:Y:S02]  /*0890*/  @!P0 IMAD.MOV.U32 R7, RZ, RZ, -0x40 ;  /* 0xffffffc0ff078424 */ /* 0x000fe400078e00ff */
[----:B------:R-:W-:Y:S01]  /*08a0*/  @!P0 FFMA R2, R2, 1.84467440737095516160e+19, RZ ;  /* 0x5f80000002028823 */ /* 0x000fe200000000ff */
[----:B------:R-:W-:Y:S02]  /*08b0*/  @!P1 FFMA R11, R3, 1.84467440737095516160e+19, RZ ;  /* 0x5f800000030b9823 */ /* 0x000fe400000000ff */
[----:B------:R-:W-:-:S07]  /*08c0*/  @!P1 IADD3 R7, PT, PT, R7, 0x40, RZ ;  /* 0x0000004007079810 */ /* 0x000fce0007ffe0ff */
.L_x_23:
[----:B------:R-:W-:Y:S01]  /*08d0*/  LEA R12, R9, 0xc0800000, 0x17 ;  /* 0xc0800000090c7811 */ /* 0x000fe200078eb8ff */
[----:B------:R-:W-:Y:S04]  /*08e0*/  BSSY.RECONVERGENT B2, `(.L_x_28) ;  /* 0x0000036000027945 */ /* 0x000fe80003800200 */
[----:B------:R-:W-:Y:S01]  /*08f0*/  IMAD.IADD R12, R11, 0x1, -R12 ;  /* 0x000000010b0c7824 */ /* 0x000fe200078e0a0c */
[----:B------:R-:W-:-:S03]  /*0900*/  IADD3 R11, PT, PT, R14, -0x7f, RZ ;  /* 0xffffff810e0b7810 */ /* 0x000fc60007ffe0ff */
        /* <DEDUP_REMOVED lines=31> */
[----:B------:R-:W-:Y:S01]  /*0b00*/  IADD3 R14, PT, PT, R11, 0x20, RZ ;  /* 0x000000200b0e7810 */ /* 0x000fe20007ffe0ff */
[----:B------:R-:W-:Y:S01]  /*0b10*/  IMAD.MOV R11, RZ, RZ, -R11 ;  /* 0x000000ffff0b7224 */ /* 0x000fe200078e0a0b */
[----:B------:R-:W-:-:S02]  /*0b20*/  LOP3.LUT R9, R9, 0x800000, RZ, 0xfc, !PT ;  /* 0x0080000009097812 */ /* 0x000fc400078efcff */
[----:B------:R-:W-:Y:S02]  /*0b30*/  FSETP.NEU.FTZ.AND P0, PT, R7, R12, PT ;  /* 0x0000000c0700720b */ /* 0x000fe40003f1d000 */
[----:B------:R-:W-:Y:S02]  /*0b40*/  SHF.L.U32 R14, R9, R14, RZ ;  /* 0x0000000e090e7219 */ /* 0x000fe400000006ff */
[----:B------:R-:W-:Y:S02]  /*0b50*/  SEL R12, R11, RZ, P2 ;  /* 0x000000ff0b0c7207 */ /* 0x000fe40001000000 */
[----:B------:R-:W-:Y:S02]  /*0b60*/  ISETP.NE.AND P1, PT, R14, RZ, P1 ;  /* 0x000000ff0e00720c */ /* 0x000fe40000f25270 */
[----:B------:R-:W-:Y:S02]  /*0b70*/  SHF.R.U32.HI R12, RZ, R12, R9 ;  /* 0x0000000cff0c7219 */ /* 0x000fe40000011609 */
[----:B------:R-:W-:-:S02]  /*0b80*/  PLOP3.LUT P0, PT, P0, P1, PT, 0xf8, 0x8f ;  /* 0x00000000008f781c */ /* 0x000fc40000703f70 */
[----:B------:R-:W-:Y:S02]  /*0b90*/  SHF.R.U32.HI R14, RZ, 0x1, R12 ;  /* 0x00000001ff0e7819 */ /* 0x000fe4000001160c */
[----:B------:R-:W-:-:S04]  /*0ba0*/  SEL R7, RZ, 0x1, !P0 ;  /* 0x00000001ff077807 */ /* 0x000fc80004000000 */
[----:B------:R-:W-:-:S04]  /*0bb0*/  LOP3.LUT R7, R7, 0x1, R14, 0xf8, !PT ;  /* 0x0000000107077812 */ /* 0x000fc800078ef80e */
[----:B------:R-:W-:-:S04]  /*0bc0*/  LOP3.LUT R7, R7, R12, RZ, 0xc0, !PT ;  /* 0x0000000c07077212 */ /* 0x000fc800078ec0ff */
[----:B------:R-:W-:-:S04]  /*0bd0*/  IADD3 R7, PT, PT, R14, R7, RZ ;  /* 0x000000070e077210 */ /* 0x000fc80007ffe0ff */
[----:B------:R-:W-:Y:S01]  /*0be0*/  LOP3.LUT R2, R7, R2, RZ, 0xfc, !PT ;  /* 0x0000000207027212 */ /* 0x000fe200078efcff */
[----:B------:R-:W-:Y:S06]  /*0bf0*/  BRA `(.L_x_31) ;  /* 0x0000000000107947 */ /* 0x000fec0003800000 */
.L_x_30:
[----:B------:R-:W-:-:S04]  /*0c00*/  LOP3.LUT R2, R2, 0x80000000, RZ, 0xc0, !PT ;  /* 0x8000000002027812 */ /* 0x000fc800078ec0ff */
[----:B------:R-:W-:Y:S01]  /*0c10*/  LOP3.LUT R2, R2, 0x7f800000, RZ, 0xfc, !PT ;  /* 0x7f80000002027812 */ /* 0x000fe200078efcff */
[----:B------:R-:W-:Y:S06]  /*0c20*/  BRA `(.L_x_31) ;  /* 0x0000000000047947 */ /* 0x000fec0003800000 */
.L_x_29:
[----:B------:R-:W-:-:S07]  /*0c30*/  IMAD R2, R12, 0x800000, R2 ;  /* 0x008000000c027824 */ /* 0x000fce00078e0202 */
.L_x_31:
[----:B------:R-:W-:Y:S05]  /*0c40*/  BSYNC.RECONVERGENT B2 ;  /* 0x0000000000027941 */ /* 0x000fea0003800200 */
.L_x_28:
[----:B------:R-:W-:Y:S05]  /*0c50*/  BRA `(.L_x_32) ;  /* 0x0000000000207947 */ /* 0x000fea0003800000 */
.L_x_27:
[----:B------:R-:W-:-:S04]  /*0c60*/  LOP3.LUT R2, R11, 0x80000000, R2, 0x48, !PT ;  /* 0x800000000b027812 */ /* 0x000fc800078e4802 */
[----:B------:R-:W-:Y:S01]  /*0c70*/  LOP3.LUT R2, R2, 0x7f800000, RZ, 0xfc, !PT ;  /* 0x7f80000002027812 */ /* 0x000fe200078efcff */
[----:B------:R-:W-:Y:S06]  /*0c80*/  BRA `(.L_x_32) ;  /* 0x0000000000147947 */ /* 0x000fec0003800000 */
.L_x_26:
[----:B------:R-:W-:Y:S01]  /*0c90*/  LOP3.LUT R2, R11, 0x80000000, R2, 0x48, !PT ;  /* 0x800000000b027812 */ /* 0x000fe200078e4802 */
[----:B------:R-:W-:Y:S06]  /*0ca0*/  BRA `(.L_x_32) ;  /* 0x00000000000c7947 */ /* 0x000fec0003800000 */
.L_x_25:
[----:B------:R-:W0:Y:S01]  /*0cb0*/  MUFU.RSQ R2, -QNAN ;  /* 0xffc0000000027908 */ /* 0x000e220000001400 */
[----:B------:R-:W-:Y:S05]  /*0cc0*/  BRA `(.L_x_32) ;  /* 0x0000000000047947 */ /* 0x000fea0003800000 */
.L_x_24:
[----:B------:R-:W-:-:S07]  /*0cd0*/  FADD.FTZ R2, R2, R3 ;  /* 0x0000000302027221 */ /* 0x000fce0000010000 */
.L_x_32:
[----:B------:R-:W-:Y:S05]  /*0ce0*/  BSYNC.RECONVERGENT B1 ;  /* 0x0000000000017941 */ /* 0x000fea0003800200 */
.L_x_22:
[----:B------:R-:W-:-:S04]  /*0cf0*/  HFMA2 R9, -RZ, RZ, 0, 0 ;  /* 0x00000000ff097431 */ /* 0x000fc800000001ff */
[----:B0-----:R-:W-:Y:S05]  /*0d00*/  RET.REL.NODEC R8 `(_Z17ipm_kernel_globalPKfPfiiii) ;  /* 0xfffffff008bc7950 */ /* 0x001fea0003c3ffff */
.L_x_33:
        /* <DEDUP_REMOVED lines=15> */
.L_x_35:


//--------------------- .nv.shared.reserved.0     --------------------------
	.section	.nv.shared.reserved.0,"aw",@nobits
	.weak		__nv_reservedSMEM_offset_0_alias
	.size		__nv_reservedSMEM_offset_0_alias, 0, 64
	.other		__nv_reservedSMEM_offset_0_alias,@"STO_CUDA_RESERVED_SHARED STV_DEFAULT"
__nv_reservedSMEM_offset_0_alias:
	.zero		0
	.zero		64


//--------------------- .nv.constant0._Z18ipm_kernel_textureyPfii --------------------------
	.section	.nv.constant0._Z18ipm_kernel_textureyPfii,"a",@progbits
	.sectionflags	@""
	.align	4
.nv.constant0._Z18ipm_kernel_textureyPfii:
	.zero		920


//--------------------- .nv.constant0._Z17ipm_kernel_globalPKfPfiiii --------------------------
	.section	.nv.constant0._Z17ipm_kernel_globalPKfPfiiii,"a",@progbits
	.sectionflags	@""
	.align	4
.nv.constant0._Z17ipm_kernel_globalPKfPfiiii:
	.zero		928


//--------------------- SYMBOLS --------------------------

	.type		.nv.reservedSmem.offset0,@object
	.size		.nv.reservedSmem.offset0,0x4
